//
// Generated by NVIDIA NVVM Compiler
//
// Compiler Build ID: CL-36424714
// Cuda compilation tools, release 13.0, V13.0.88
// Based on NVVM 20.0.0
//

.version 9.0
.target sm_100
.address_size 64

	// .globl	_Z6insertPii

.visible .entry _Z6insertPii(
	.param .u64 .ptr .align 1 _Z6insertPii_param_0,
	.param .u32 _Z6insertPii_param_1
)
{
	.reg .pred 	%p<26>;
	.reg .b32 	%r<70>;
	.reg .b64 	%rd<13>;

	ld.param.u64 	%rd8, [_Z6insertPii_param_0];
	ld.param.u32 	%r45, [_Z6insertPii_param_1];
	cvta.to.global.u64 	%rd1, %rd8;
	mov.u32 	%r46, %ctaid.x;
	mov.u32 	%r47, %ntid.x;
	mov.u32 	%r48, %tid.x;
	mad.lo.s32 	%r49, %r46, %r47, %r48;
	setp.ge.s32 	%p1, %r49, %r45;
	@%p1 bra 	$L__BB0_40;
	add.s32 	%r1, %r45, -1;
	setp.lt.s32 	%p2, %r45, 2;
	@%p2 bra 	$L__BB0_40;
	add.s32 	%r51, %r45, -2;
	and.b32  	%r2, %r1, 7;
	setp.lt.u32 	%p3, %r51, 7;
	mov.b32 	%r67, 0;
	@%p3 bra 	$L__BB0_21;
	and.b32  	%r67, %r1, -8;
	ld.global.u32 	%r54, [%rd1];
	neg.s32 	%r53, %r67;
	add.s64 	%rd12, %rd1, 16;
$L__BB0_4:
	.pragma "nounroll";
	ld.global.u32 	%r55, [%rd12+-12];
	setp.le.s32 	%p4, %r54, %r55;
	@%p4 bra 	$L__BB0_6;
	st.global.u32 	[%rd12+-16], %r55;
	st.global.u32 	[%rd12+-12], %r54;
	mov.u32 	%r55, %r54;
$L__BB0_6:
	ld.global.u32 	%r56, [%rd12+-8];
	setp.le.s32 	%p5, %r55, %r56;
	@%p5 bra 	$L__BB0_8;
	st.global.u32 	[%rd12+-12], %r56;
	st.global.u32 	[%rd12+-8], %r55;
	mov.u32 	%r56, %r55;
$L__BB0_8:
	ld.global.u32 	%r57, [%rd12+-4];
	setp.le.s32 	%p6, %r56, %r57;
	@%p6 bra 	$L__BB0_10;
	st.global.u32 	[%rd12+-8], %r57;
	st.global.u32 	[%rd12+-4], %r56;
	mov.u32 	%r57, %r56;
$L__BB0_10:
	ld.global.u32 	%r58, [%rd12];
	setp.le.s32 	%p7, %r57, %r58;
	@%p7 bra 	$L__BB0_12;
	st.global.u32 	[%rd12+-4], %r58;
	st.global.u32 	[%rd12], %r57;
	mov.u32 	%r58, %r57;
$L__BB0_12:
	ld.global.u32 	%r59, [%rd12+4];
	setp.le.s32 	%p8, %r58, %r59;
	@%p8 bra 	$L__BB0_14;
	st.global.u32 	[%rd12], %r59;
	st.global.u32 	[%rd12+4], %r58;
	mov.u32 	%r59, %r58;
$L__BB0_14:
	ld.global.u32 	%r60, [%rd12+8];
	setp.le.s32 	%p9, %r59, %r60;
	@%p9 bra 	$L__BB0_16;
	st.global.u32 	[%rd12+4], %r60;
	st.global.u32 	[%rd12+8], %r59;
	mov.u32 	%r60, %r59;
$L__BB0_16:
	ld.global.u32 	%r61, [%rd12+12];
	setp.le.s32 	%p10, %r60, %r61;
	@%p10 bra 	$L__BB0_18;
	st.global.u32 	[%rd12+8], %r61;
	st.global.u32 	[%rd12+12], %r60;
	mov.u32 	%r61, %r60;
$L__BB0_18:
	ld.global.u32 	%r54, [%rd12+16];
	setp.le.s32 	%p11, %r61, %r54;
	@%p11 bra 	$L__BB0_20;
	st.global.u32 	[%rd12+12], %r54;
	st.global.u32 	[%rd12+16], %r61;
	mov.u32 	%r54, %r61;
$L__BB0_20:
	add.s32 	%r53, %r53, 8;
	add.s64 	%rd12, %rd12, 32;
	setp.ne.s32 	%p12, %r53, 0;
	@%p12 bra 	$L__BB0_4;
$L__BB0_21:
	setp.eq.s32 	%p13, %r2, 0;
	@%p13 bra 	$L__BB0_40;
	and.b32  	%r26, %r1, 3;
	setp.lt.u32 	%p14, %r2, 4;
	@%p14 bra 	$L__BB0_31;
	mul.wide.u32 	%rd9, %r67, 4;
	add.s64 	%rd5, %rd1, %rd9;
	ld.global.u32 	%r27, [%rd5];
	ld.global.u32 	%r64, [%rd5+4];
	setp.le.s32 	%p15, %r27, %r64;
	@%p15 bra 	$L__BB0_25;
	st.global.u32 	[%rd5], %r64;
	st.global.u32 	[%rd5+4], %r27;
	mov.u32 	%r64, %r27;
$L__BB0_25:
	ld.global.u32 	%r65, [%rd5+8];
	setp.le.s32 	%p16, %r64, %r65;
	@%p16 bra 	$L__BB0_27;
	st.global.u32 	[%rd5+4], %r65;
	st.global.u32 	[%rd5+8], %r64;
	mov.u32 	%r65, %r64;
$L__BB0_27:
	ld.global.u32 	%r66, [%rd5+12];
	setp.le.s32 	%p17, %r65, %r66;
	@%p17 bra 	$L__BB0_29;
	st.global.u32 	[%rd5+8], %r66;
	st.global.u32 	[%rd5+12], %r65;
	mov.u32 	%r66, %r65;
$L__BB0_29:
	add.s32 	%r67, %r67, 4;
	ld.global.u32 	%r35, [%rd5+16];
	setp.le.s32 	%p18, %r66, %r35;
	@%p18 bra 	$L__BB0_31;
	st.global.u32 	[%rd5+12], %r35;
	st.global.u32 	[%rd5+16], %r66;
$L__BB0_31:
	setp.eq.s32 	%p19, %r26, 0;
	@%p19 bra 	$L__BB0_40;
	setp.eq.s32 	%p20, %r26, 1;
	@%p20 bra 	$L__BB0_37;
	mul.wide.u32 	%rd10, %r67, 4;
	add.s64 	%rd6, %rd1, %rd10;
	ld.global.u32 	%r37, [%rd6];
	ld.global.u32 	%r68, [%rd6+4];
	setp.le.s32 	%p21, %r37, %r68;
	@%p21 bra 	$L__BB0_35;
	st.global.u32 	[%rd6], %r68;
	st.global.u32 	[%rd6+4], %r37;
	mov.u32 	%r68, %r37;
$L__BB0_35:
	add.s32 	%r67, %r67, 2;
	ld.global.u32 	%r41, [%rd6+8];
	setp.le.s32 	%p22, %r68, %r41;
	@%p22 bra 	$L__BB0_37;
	st.global.u32 	[%rd6+4], %r41;
	st.global.u32 	[%rd6+8], %r68;
$L__BB0_37:
	and.b32  	%r52, %r1, 1;
	setp.eq.b32 	%p23, %r52, 1;
	not.pred 	%p24, %p23;
	@%p24 bra 	$L__BB0_40;
	mul.wide.u32 	%rd11, %r67, 4;
	add.s64 	%rd7, %rd1, %rd11;
	ld.global.u32 	%r43, [%rd7];
	ld.global.u32 	%r44, [%rd7+4];
	setp.le.s32 	%p25, %r43, %r44;
	@%p25 bra 	$L__BB0_40;
	st.global.u32 	[%rd7], %r44;
	st.global.u32 	[%rd7+4], %r43;
$L__BB0_40:
	ret;

}


// ===== COMPILED SASS (sm_100) =====

	.target	sm_100

	.elftype	@"ET_EXEC"


//--------------------- .note.nv.tkinfo           --------------------------
	.section	.note.nv.tkinfo,"",@"SHT_NOTE"
	.sectionflags	@"SHF_NOTE_NV_TKINFO"
	.tkinfo
        /*0018*/ 	.word	0x00000002
        /*0030*/ 	.string	""
        /*0030*/ 	.string	"ptxas"
        /*0030*/ 	.string	"Cuda compilation tools, release 13.0, V13.0.88"
        /*0030*/ 	.string	"Build cuda_13.0.r13.0/compiler.36424714_0"
        /*0030*/ 	.string	"-arch sm_100 -m 64 "



//--------------------- .note.nv.cuinfo           --------------------------
	.section	.note.nv.cuinfo,"",@"SHT_NOTE"
	.sectionflags	@"SHF_NOTE_NV_CUINFO"
        /*0018*/ 	.short	0x0002
        /*001a*/ 	.short	0x0064
        /*001c*/ 	.short	0x0082
	.zero		2


//--------------------- .nv.info                  --------------------------
	.section	.nv.info,"",@"SHT_CUDA_INFO"
	.align	4


	//----- nvinfo : EIATTR_REGCOUNT
	.align		4
        /*0000*/ 	.byte	0x04, 0x2f
        /*0002*/ 	.short	(.L_1 - .L_0)
	.align		4
.L_0:
        /*0004*/ 	.word	index@(_Z6insertPii)
        /*0008*/ 	.word	0x00000014


	//----- nvinfo : EIATTR_FRAME_SIZE
	.align		4
.L_1:
        /*000c*/ 	.byte	0x04, 0x11
        /*000e*/ 	.short	(.L_3 - .L_2)
	.align		4
.L_2:
        /*0010*/ 	.word	index@(_Z6insertPii)
        /*0014*/ 	.word	0x00000000


	//----- nvinfo : EIATTR_MIN_STACK_SIZE
	.align		4
.L_3:
        /*0018*/ 	.byte	0x04, 0x12
        /*001a*/ 	.short	(.L_5 - .L_4)
	.align		4
.L_4:
        /*001c*/ 	.word	index@(_Z6insertPii)
        /*0020*/ 	.word	0x00000000
.L_5:


//--------------------- .nv.compat                --------------------------
	.section	.nv.compat,"",@"SHT_CUDA_COMPAT_INFO"
	.align	4
        /*0000*/ 	.byte	0x02, 0x09, 0x00, 0x00, 0x02, 0x02, 0x01, 0x00, 0x02, 0x05, 0x05, 0x00, 0x03, 0x07, 0x01, 0x01
        /*0010*/ 	.byte	0x02, 0x03, 0x00, 0x00, 0x02, 0x06, 0x01, 0x00, 0x04, 0x0b, 0x08, 0x00, 0x09, 0x00, 0x00, 0x00
        /*0020*/ 	.byte	0x00, 0x00, 0x00, 0x00


//--------------------- .nv.info._Z6insertPii     --------------------------
	.section	.nv.info._Z6insertPii,"",@"SHT_CUDA_INFO"
	.sectionflags	@""
	.align	4


	//----- nvinfo : EIATTR_CUDA_API_VERSION
	.align		4
        /*0000*/ 	.byte	0x04, 0x37
        /*0002*/ 	.short	(.L_7 - .L_6)
.L_6:
        /*0004*/ 	.word	0x00000082


	//----- nvinfo : EIATTR_KPARAM_INFO
	.align		4
.L_7:
        /*0008*/ 	.byte	0x04, 0x17
        /*000a*/ 	.short	(.L_9 - .L_8)
.L_8:
        /*000c*/ 	.word	0x00000000
        /*0010*/ 	.short	0x0001
        /*0012*/ 	.short	0x0008
        /*0014*/ 	.byte	0x00, 0xf0, 0x11, 0x00


	//----- nvinfo : EIATTR_KPARAM_INFO
	.align		4
.L_9:
        /*0018*/ 	.byte	0x04, 0x17
        /*001a*/ 	.short	(.L_11 - .L_10)
.L_10:
        /*001c*/ 	.word	0x00000000
        /*0020*/ 	.short	0x0000
        /*0022*/ 	.short	0x0000
        /*0024*/ 	.byte	0x00, 0xf5, 0x21, 0x00


	//----- nvinfo : EIATTR_SPARSE_MMA_MASK
	.align		4
.L_11:
        /*0028*/ 	.byte	0x03, 0x50
        /*002a*/ 	.short	0x0000


	//----- nvinfo : EIATTR_MAXREG_COUNT
	.align		4
        /*002c*/ 	.byte	0x03, 0x1b
        /*002e*/ 	.short	0x00ff


	//----- nvinfo : EIATTR_MERCURY_ISA_VERSION
	.align		4
        /*0030*/ 	.byte	0x03, 0x5f
        /*0032*/ 	.short	0x0101


	//----- nvinfo : EIATTR_VRC_CTA_INIT_COUNT
	.align		4
        /*0034*/ 	.byte	0x02, 0x4a
	.zero		1
	.zero		1


	//----- nvinfo : EIATTR_EXIT_INSTR_OFFSETS
	.align		4
        /*0038*/ 	.byte	0x04, 0x1c
        /*003a*/ 	.short	(.L_13 - .L_12)


	//   ....[0]....
.L_12:
        /*003c*/ 	.word	0x00000070


	//   ....[1]....
        /*0040*/ 	.word	0x00000090


	//   ....[2]....
        /*0044*/ 	.word	0x000004a0


	//   ....[3]....
        /*0048*/ 	.word	0x00000660


	//   ....[4]....
        /*004c*/ 	.word	0x00000780


	//   ....[5]....
        /*0050*/ 	.word	0x000007e0


	//   ....[6]....
        /*0054*/ 	.word	0x00000810


	//----- nvinfo : EIATTR_CBANK_PARAM_SIZE
	.align		4
.L_13:
        /*0058*/ 	.byte	0x03, 0x19
        /*005a*/ 	.short	0x000c


	//----- nvinfo : EIATTR_PARAM_CBANK
	.align		4
        /*005c*/ 	.byte	0x04, 0x0a
        /*005e*/ 	.short	(.L_15 - .L_14)
	.align		4
.L_14:
        /*0060*/ 	.word	index@(.nv.constant0._Z6insertPii)
        /*0064*/ 	.short	0x0380
        /*0066*/ 	.short	0x000c


	//----- nvinfo : EIATTR_SW_WAR
	.align		4
.L_15:
        /*0068*/ 	.byte	0x04, 0x36
        /*006a*/ 	.short	(.L_17 - .L_16)
.L_16:
        /*006c*/ 	.word	0x00000008
.L_17:


//--------------------- .nv.callgraph             --------------------------
	.section	.nv.callgraph,"",@"SHT_CUDA_CALLGRAPH"
	.align	4
	.sectionentsize	8
	.align		4
        /*0000*/ 	.word	0x00000000
	.align		4
        /*0004*/ 	.word	0xffffffff
	.align		4
        /*0008*/ 	.word	0x00000000
	.align		4
        /*000c*/ 	.word	0xfffffffe
	.align		4
        /*0010*/ 	.word	0x00000000
	.align		4
        /*0014*/ 	.word	0xfffffffd
	.align		4
        /*0018*/ 	.word	0x00000000
	.align		4
        /*001c*/ 	.word	0xfffffffc


//--------------------- .text._Z6insertPii        --------------------------
	.section	.text._Z6insertPii,"ax",@progbits
	.align	128
        .global         _Z6insertPii
        .type           _Z6insertPii,@function
        .size           _Z6insertPii,(.L_x_5 - _Z6insertPii)
        .other          _Z6insertPii,@"STO_CUDA_ENTRY STV_DEFAULT"
_Z6insertPii:
.text._Z6insertPii:
[----:B------:R-:W-:Y:S01]  /*0000*/  LDC R1, c[0x0][0x37c] ;  /* 0x0000df00ff017b82 */ /* 0x000fe20000000800 */
[----:B------:R-:W0:Y:S07]  /*0010*/  S2R R3, SR_TID.X ;  /* 0x0000000000037919 */ /* 0x000e2e0000002100 */
[----:B------:R-:W0:Y:S08]  /*0020*/  S2UR UR4, SR_CTAID.X ;  /* 0x00000000000479c3 */ /* 0x000e300000002500 */
[----:B------:R-:W0:Y:S08]  /*0030*/  LDC R0, c[0x0][0x360] ;  /* 0x0000d800ff007b82 */ /* 0x000e300000000800 */
[----:B------:R-:W1:Y:S01]  /*0040*/  LDC R5, c[0x0][0x388] ;  /* 0x0000e200ff057b82 */ /* 0x000e620000000800 */
[----:B0-----:R-:W-:-:S05]  /*0050*/  IMAD R0, R0, UR4, R3 ;  /* 0x0000000400007c24 */ /* 0x001fca000f8e0203 */
[----:B-1----:R-:W-:-:S13]  /*0060*/  ISETP.GE.AND P0, PT, R0, R5, PT ;  /* 0x000000050000720c */ /* 0x002fda0003f06270 */
[----:B------:R-:W-:Y:S05]  /*0070*/  @P0 EXIT ;  /* 0x000000000000094d */ /* 0x000fea0003800000 */
[----:B------:R-:W-:-:S13]  /*0080*/  ISETP.GE.AND P0, PT, R5, 0x2, PT ;  /* 0x000000020500780c */ /* 0x000fda0003f06270 */
[----:B------:R-:W-:Y:S05]  /*0090*/  @!P0 EXIT ;  /* 0x000000000000894d */ /* 0x000fea0003800000 */
[C---:B------:R-:W-:Y:S01]  /*00a0*/  VIADD R0, R5.reuse, 0xfffffffe ;  /* 0xfffffffe05007836 */ /* 0x040fe20000000000 */
[----:B------:R-:W0:Y:S01]  /*00b0*/  LDCU.64 UR6, c[0x0][0x358] ;  /* 0x00006b00ff0677ac */ /* 0x000e220008000a00 */
[----:B------:R-:W-:-:S03]  /*00c0*/  VIADD R2, R5, 0xffffffff ;  /* 0xffffffff05027836 */ /* 0x000fc60000000000 */
[----:B------:R-:W-:Y:S01]  /*00d0*/  ISETP.GE.U32.AND P1, PT, R0, 0x7, PT ;  /* 0x000000070000780c */ /* 0x000fe20003f26070 */
[----:B------:R-:W-:Y:S01]  /*00e0*/  IMAD.MOV.U32 R0, RZ, RZ, RZ ;  /* 0x000000ffff007224 */ /* 0x000fe200078e00ff */
[----:B------:R-:W-:-:S04]  /*00f0*/  LOP3.LUT R12, R2, 0x7, RZ, 0xc0, !PT ;  /* 0x00000007020c7812 */ /* 0x000fc800078ec0ff */
[----:B------:R-:W-:-:S07]  /*0100*/  ISETP.NE.AND P0, PT, R12, RZ, PT ;  /* 0x000000ff0c00720c */ /* 0x000fce0003f05270 */
[----:B------:R-:W-:Y:S06]  /*0110*/  @!P1 BRA `(.L_x_0) ;  /* 0x0000000000e09947 */ /* 0x000fec0003800000 */
[----:B------:R-:W0:Y:S01]  /*0120*/  LDC.64 R4, c[0x0][0x380] ;  /* 0x0000e000ff047b82 */ /* 0x000e220000000a00 */
[----:B------:R-:W1:Y:S01]  /*0130*/  LDCU.64 UR4, c[0x0][0x380] ;  /* 0x00007000ff0477ac */ /* 0x000e620008000a00 */
[----:B0-----:R0:W5:Y:S01]  /*0140*/  LDG.E R3, desc[UR6][R4.64] ;  /* 0x0000000604037981 */ /* 0x001162000c1e1900 */
[----:B-1----:R-:W-:Y:S01]  /*0150*/  UIADD3 UR4, UP0, UPT, UR4, 0x10, URZ ;  /* 0x0000001004047890 */ /* 0x002fe2000ff1e0ff */
[----:B------:R-:W-:-:S03]  /*0160*/  LOP3.LUT R0, R2, 0xfffffff8, RZ, 0xc0, !PT ;  /* 0xfffffff802007812 */ /* 0x000fc600078ec0ff */
[----:B------:R-:W-:Y:S02]  /*0170*/  UIADD3.X UR5, UPT, UPT, URZ, UR5, URZ, UP0, !UPT ;  /* 0x00000005ff057290 */ /* 0x000fe400087fe4ff */
[----:B------:R-:W-:Y:S02]  /*0180*/  IMAD.MOV R6, RZ, RZ, -R0 ;  /* 0x000000ffff067224 */ /* 0x000fe400078e0a00 */
[----:B------:R-:W-:Y:S02]  /*0190*/  IMAD.U32 R7, RZ, RZ, UR4 ;  /* 0x00000004ff077e24 */ /* 0x000fe4000f8e00ff */
[----:B0-----:R-:W-:-:S07]  /*01a0*/  IMAD.U32 R10, RZ, RZ, UR5 ;  /* 0x00000005ff0a7e24 */ /* 0x001fce000f8e00ff */
.L_x_1:
[----:B-1----:R-:W-:Y:S02]  /*01b0*/  IMAD.MOV.U32 R4, RZ, RZ, R7 ;  /* 0x000000ffff047224 */ /* 0x002fe400078e0007 */
[----:B------:R-:W-:-:S05]  /*01c0*/  IMAD.MOV.U32 R5, RZ, RZ, R10 ;  /* 0x000000ffff057224 */ /* 0x000fca00078e000a */
[----:B------:R-:W2:Y:S04]  /*01d0*/  LDG.E R7, desc[UR6][R4.64+-0xc] ;  /* 0xfffff40604077981 */ /* 0x000ea8000c1e1900 */
[----:B------:R-:W3:Y:S04]  /*01e0*/  LDG.E R9, desc[UR6][R4.64+-0x8] ;  /* 0xfffff80604097981 */ /* 0x000ee8000c1e1900 */
[----:B------:R-:W4:Y:S04]  /*01f0*/  LDG.E R11, desc[UR6][R4.64+-0x4] ;  /* 0xfffffc06040b7981 */ /* 0x000f28000c1e1900 */
[----:B------:R-:W4:Y:S04]  /*0200*/  LDG.E R13, desc[UR6][R4.64] ;  /* 0x00000006040d7981 */ /* 0x000f28000c1e1900 */
[----:B------:R-:W4:Y:S04]  /*0210*/  LDG.E R15, desc[UR6][R4.64+0x4] ;  /* 0x00000406040f7981 */ /* 0x000f28000c1e1900 */
[----:B------:R-:W4:Y:S04]  /*0220*/  LDG.E R17, desc[UR6][R4.64+0x8] ;  /* 0x0000080604117981 */ /* 0x000f28000c1e1900 */
[----:B------:R-:W4:Y:S01]  /*0230*/  LDG.E R8, desc[UR6][R4.64+0xc] ;  /* 0x00000c0604087981 */ /* 0x000f22000c1e1900 */
[----:B--2--5:R-:W-:-:S13]  /*0240*/  ISETP.GT.AND P1, PT, R3, R7, PT ;  /* 0x000000070300720c */ /* 0x024fda0003f24270 */
[----:B------:R0:W-:Y:S04]  /*0250*/  @P1 STG.E desc[UR6][R4.64+-0x10], R7 ;  /* 0xfffff00704001986 */ /* 0x0001e8000c101906 */
[----:B------:R1:W-:Y:S01]  /*0260*/  @P1 STG.E desc[UR6][R4.64+-0xc], R3 ;  /* 0xfffff40304001986 */ /* 0x0003e2000c101906 */
[----:B0-----:R-:W-:-:S03]  /*0270*/  @P1 IMAD.MOV.U32 R7, RZ, RZ, R3 ;  /* 0x000000ffff071224 */ /* 0x001fc600078e0003 */
[----:B-1----:R-:W2:Y:S02]  /*0280*/  LDG.E R3, desc[UR6][R4.64+0x10] ;  /* 0x0000100604037981 */ /* 0x002ea4000c1e1900 */
[----:B---3--:R-:W-:Y:S01]  /*0290*/  ISETP.GT.AND P1, PT, R7, R9, PT ;  /* 0x000000090700720c */ /* 0x008fe20003f24270 */
[----:B------:R-:W-:-:S05]  /*02a0*/  VIADD R6, R6, 0x8 ;  /* 0x0000000806067836 */ /* 0x000fca0000000000 */
[----:B------:R-:W-:-:S07]  /*02b0*/  ISETP.NE.AND P3, PT, R6, RZ, PT ;  /* 0x000000ff0600720c */ /* 0x000fce0003f65270 */
[----:B------:R0:W-:Y:S04]  /*02c0*/  @P1 STG.E desc[UR6][R4.64+-0xc], R9 ;  /* 0xfffff40904001986 */ /* 0x0001e8000c101906 */
[----:B------:R-:W-:Y:S01]  /*02d0*/  @P1 STG.E desc[UR6][R4.64+-0x8], R7 ;  /* 0xfffff80704001986 */ /* 0x000fe2000c101906 */
[----:B0-----:R-:W-:-:S05]  /*02e0*/  @P1 IMAD.MOV.U32 R9, RZ, RZ, R7 ;  /* 0x000000ffff091224 */ /* 0x001fca00078e0007 */
[----:B----4-:R-:W-:-:S13]  /*02f0*/  ISETP.GT.AND P2, PT, R9, R11, PT ;  /* 0x0000000b0900720c */ /* 0x010fda0003f44270 */
[----:B------:R0:W-:Y:S04]  /*0300*/  @P2 STG.E desc[UR6][R4.64+-0x8], R11 ;  /* 0xfffff80b04002986 */ /* 0x0001e8000c101906 */
[----:B------:R-:W-:Y:S01]  /*0310*/  @P2 STG.E desc[UR6][R4.64+-0x4], R9 ;  /* 0xfffffc0904002986 */ /* 0x000fe2000c101906 */
[----:B0-----:R-:W-:-:S05]  /*0320*/  @P2 IMAD.MOV.U32 R11, RZ, RZ, R9 ;  /* 0x000000ffff0b2224 */ /* 0x001fca00078e0009 */
[----:B------:R-:W-:-:S13]  /*0330*/  ISETP.GT.AND P1, PT, R11, R13, PT ;  /* 0x0000000d0b00720c */ /* 0x000fda0003f24270 */
        /* <DEDUP_REMOVED lines=14> */
[----:B0-----:R-:W-:Y:S01]  /*0420*/  @P2 IMAD.MOV.U32 R8, RZ, RZ, R17 ;  /* 0x000000ffff082224 */ /* 0x001fe200078e0011 */
[----:B------:R-:W-:-:S05]  /*0430*/  IADD3 R7, P2, PT, R4, 0x20, RZ ;  /* 0x0000002004077810 */ /* 0x000fca0007f5e0ff */
[----:B------:R-:W-:Y:S01]  /*0440*/  IMAD.X R10, RZ, RZ, R5, P2 ;  /* 0x000000ffff0a7224 */ /* 0x000fe200010e0605 */
[----:B--2---:R-:W-:-:S13]  /*0450*/  ISETP.GT.AND P1, PT, R8, R3, PT ;  /* 0x000000030800720c */ /* 0x004fda0003f24270 */
[----:B------:R0:W-:Y:S04]  /*0460*/  @P1 STG.E desc[UR6][R4.64+0xc], R3 ;  /* 0x00000c0304001986 */ /* 0x0001e8000c101906 */
[----:B------:R1:W-:Y:S01]  /*0470*/  @P1 STG.E desc[UR6][R4.64+0x10], R8 ;  /* 0x0000100804001986 */ /* 0x0003e2000c101906 */
[----:B0-----:R-:W-:Y:S01]  /*0480*/  @P1 IMAD.MOV.U32 R3, RZ, RZ, R8 ;  /* 0x000000ffff031224 */ /* 0x001fe200078e0008 */
[----:B------:R-:W-:Y:S06]  /*0490*/  @P3 BRA `(.L_x_1) ;  /* 0xfffffffc00443947 */ /* 0x000fec000383ffff */
.L_x_0:
[----:B0-----:R-:W-:Y:S05]  /*04a0*/  @!P0 EXIT ;  /* 0x000000000000894d */ /* 0x001fea0003800000 */
[----:B------:R-:W-:Y:S02]  /*04b0*/  ISETP.GE.U32.AND P1, PT, R12, 0x4, PT ;  /* 0x000000040c00780c */ /* 0x000fe40003f26070 */
[----:B------:R-:W-:-:S04]  /*04c0*/  LOP3.LUT R10, R2, 0x3, RZ, 0xc0, !PT ;  /* 0x00000003020a7812 */ /* 0x000fc800078ec0ff */
[----:B------:R-:W-:-:S07]  /*04d0*/  ISETP.NE.AND P0, PT, R10, RZ, PT ;  /* 0x000000ff0a00720c */ /* 0x000fce0003f05270 */
[----:B------:R-:W-:Y:S06]  /*04e0*/  @!P1 BRA `(.L_x_2) ;  /* 0x00000000005c9947 */ /* 0x000fec0003800000 */
[----:B-1----:R-:W0:Y:S02]  /*04f0*/  LDC.64 R4, c[0x0][0x380] ;  /* 0x0000e000ff047b82 */ /* 0x002e240000000a00 */
[----:B0-----:R-:W-:-:S05]  /*0500*/  IMAD.WIDE.U32 R4, R0, 0x4, R4 ;  /* 0x0000000400047825 */ /* 0x001fca00078e0004 */
[----:B------:R-:W2:Y:S04]  /*0510*/  LDG.E R6, desc[UR6][R4.64] ;  /* 0x0000000604067981 */ /* 0x000ea8000c1e1900 */
[----:B------:R-:W2:Y:S04]  /*0520*/  LDG.E R3, desc[UR6][R4.64+0x4] ;  /* 0x0000040604037981 */ /* 0x000ea8000c1e1900 */
[----:B------:R-:W3:Y:S04]  /*0530*/  LDG.E R7, desc[UR6][R4.64+0x8] ;  /* 0x0000080604077981 */ /* 0x000ee8000c1e1900 */
[----:B------:R-:W4:Y:S04]  /*0540*/  LDG.E R9, desc[UR6][R4.64+0xc] ;  /* 0x00000c0604097981 */ /* 0x000f28000c1e1900 */
[----:B------:R-:W5:Y:S01]  /*0550*/  LDG.E R8, desc[UR6][R4.64+0x10] ;  /* 0x0000100604087981 */ /* 0x000f62000c1e1900 */
[----:B------:R-:W-:Y:S01]  /*0560*/  VIADD R0, R0, 0x4 ;  /* 0x0000000400007836 */ /* 0x000fe20000000000 */
[----:B--2---:R-:W-:-:S13]  /*0570*/  ISETP.GT.AND P1, PT, R6, R3, PT ;  /* 0x000000030600720c */ /* 0x004fda0003f24270 */
[----:B------:R0:W-:Y:S04]  /*0580*/  @P1 STG.E desc[UR6][R4.64], R3 ;  /* 0x0000000304001986 */ /* 0x0001e8000c101906 */
[----:B------:R-:W-:Y:S01]  /*0590*/  @P1 STG.E desc[UR6][R4.64+0x4], R6 ;  /* 0x0000040604001986 */ /* 0x000fe2000c101906 */
[----:B0-----:R-:W-:-:S05]  /*05a0*/  @P1 IMAD.MOV.U32 R3, RZ, RZ, R6 ;  /* 0x000000ffff031224 */ /* 0x001fca00078e0006 */
[----:B---3--:R-:W-:-:S13]  /*05b0*/  ISETP.GT.AND P2, PT, R3, R7, PT ;  /* 0x000000070300720c */ /* 0x008fda0003f44270 */
[----:B------:R0:W-:Y:S04]  /*05c0*/  @P2 STG.E desc[UR6][R4.64+0x4], R7 ;  /* 0x0000040704002986 */ /* 0x0001e8000c101906 */
[----:B------:R-:W-:Y:S01]  /*05d0*/  @P2 STG.E desc[UR6][R4.64+0x8], R3 ;  /* 0x0000080304002986 */ /* 0x000fe2000c101906 */
[----:B0-----:R-:W-:-:S05]  /*05e0*/  @P2 IMAD.MOV.U32 R7, RZ, RZ, R3 ;  /* 0x000000ffff072224 */ /* 0x001fca00078e0003 */
[----:B----4-:R-:W-:-:S13]  /*05f0*/  ISETP.GT.AND P1, PT, R7, R9, PT ;  /* 0x000000090700720c */ /* 0x010fda0003f24270 */
[----:B------:R0:W-:Y:S04]  /*0600*/  @P1 STG.E desc[UR6][R4.64+0x8], R9 ;  /* 0x0000080904001986 */ /* 0x0001e8000c101906 */
[----:B------:R2:W-:Y:S01]  /*0610*/  @P1 STG.E desc[UR6][R4.64+0xc], R7 ;  /* 0x00000c0704001986 */ /* 0x0005e2000c101906 */
[----:B0-----:R-:W-:-:S05]  /*0620*/  @P1 IMAD.MOV.U32 R9, RZ, RZ, R7 ;  /* 0x000000ffff091224 */ /* 0x001fca00078e0007 */
[----:B-----5:R-:W-:-:S13]  /*0630*/  ISETP.GT.AND P2, PT, R9, R8, PT ;  /* 0x000000080900720c */ /* 0x020fda0003f44270 */
[----:B------:R2:W-:Y:S04]  /*0640*/  @P2 STG.E desc[UR6][R4.64+0xc], R8 ;  /* 0x00000c0804002986 */ /* 0x0005e8000c101906 */
[----:B------:R2:W-:Y:S02]  /*0650*/  @P2 STG.E desc[UR6][R4.64+0x10], R9 ;  /* 0x0000100904002986 */ /* 0x0005e4000c101906 */
.L_x_2:
[----:B------:R-:W-:Y:S05]  /*0660*/  @!P0 EXIT ;  /* 0x000000000000894d */ /* 0x000fea0003800000 */
[----:B------:R-:W-:Y:S02]  /*0670*/  ISETP.NE.AND P0, PT, R10, 0x1, PT ;  /* 0x000000010a00780c */ /* 0x000fe40003f05270 */
[----:B------:R-:W-:-:S04]  /*0680*/  LOP3.LUT R2, R2, 0x1, RZ, 0xc0, !PT ;  /* 0x0000000102027812 */ /* 0x000fc800078ec0ff */
[----:B------:R-:W-:-:S07]  /*0690*/  ISETP.NE.U32.AND P2, PT, R2, 0x1, PT ;  /* 0x000000010200780c */ /* 0x000fce0003f45070 */
[----:B------:R-:W-:Y:S06]  /*06a0*/  @!P0 BRA `(.L_x_3) ;  /* 0x0000000000348947 */ /* 0x000fec0003800000 */
[----:B------:R-:W0:Y:S02]  /*06b0*/  LDC.64 R2, c[0x0][0x380] ;  /* 0x0000e000ff027b82 */ /* 0x000e240000000a00 */
[----:B0-----:R-:W-:-:S05]  /*06c0*/  IMAD.WIDE.U32 R2, R0, 0x4, R2 ;  /* 0x0000000400027825 */ /* 0x001fca00078e0002 */
[----:B-12---:R-:W2:Y:S04]  /*06d0*/  LDG.E R4, desc[UR6][R2.64] ;  /* 0x0000000602047981 */ /* 0x006ea8000c1e1900 */
[----:B------:R-:W2:Y:S04]  /*06e0*/  LDG.E R5, desc[UR6][R2.64+0x4] ;  /* 0x0000040602057981 */ /* 0x000ea8000c1e1900 */
[----:B------:R-:W3:Y:S01]  /*06f0*/  LDG.E R6, desc[UR6][R2.64+0x8] ;  /* 0x0000080602067981 */ /* 0x000ee2000c1e1900 */
[----:B------:R-:W-:Y:S01]  /*0700*/  VIADD R0, R0, 0x2 ;  /* 0x0000000200007836 */ /* 0x000fe20000000000 */
[----:B--2---:R-:W-:-:S13]  /*0710*/  ISETP.GT.AND P0, PT, R4, R5, PT ;  /* 0x000000050400720c */ /* 0x004fda0003f04270 */
[----:B------:R0:W-:Y:S04]  /*0720*/  @P0 STG.E desc[UR6][R2.64], R5 ;  /* 0x0000000502000986 */ /* 0x0001e8000c101906 */
[----:B------:R4:W-:Y:S01]  /*0730*/  @P0 STG.E desc[UR6][R2.64+0x4], R4 ;  /* 0x0000040402000986 */ /* 0x0009e2000c101906 */
[----:B0-----:R-:W-:-:S05]  /*0740*/  @P0 IMAD.MOV.U32 R5, RZ, RZ, R4 ;  /* 0x000000ffff050224 */ /* 0x001fca00078e0004 */
[----:B---3--:R-:W-:-:S13]  /*0750*/  ISETP.GT.AND P1, PT, R5, R6, PT ;  /* 0x000000060500720c */ /* 0x008fda0003f24270 */
[----:B------:R4:W-:Y:S04]  /*0760*/  @P1 STG.E desc[UR6][R2.64+0x4], R6 ;  /* 0x0000040602001986 */ /* 0x0009e8000c101906 */
[----:B------:R4:W-:Y:S02]  /*0770*/  @P1 STG.E desc[UR6][R2.64+0x8], R5 ;  /* 0x0000080502001986 */ /* 0x0009e4000c101906 */
.L_x_3:
[----:B------:R-:W-:Y:S05]  /*0780*/  @P2 EXIT ;  /* 0x000000000000294d */ /* 0x000fea0003800000 */
[----:B----4-:R-:W0:Y:S02]  /*0790*/  LDC.64 R2, c[0x0][0x380] ;  /* 0x0000e000ff027b82 */ /* 0x010e240000000a00 */
[----:B0-----:R-:W-:-:S05]  /*07a0*/  IMAD.WIDE.U32 R2, R0, 0x4, R2 ;  /* 0x0000000400027825 */ /* 0x001fca00078e0002 */
[----:B-12---:R-:W2:Y:S04]  /*07b0*/  LDG.E R5, desc[UR6][R2.64] ;  /* 0x0000000602057981 */ /* 0x006ea8000c1e1900 */
[----:B------:R-:W2:Y:S02]  /*07c0*/  LDG.E R0, desc[UR6][R2.64+0x4] ;  /* 0x0000040602007981 */ /* 0x000ea4000c1e1900 */
[----:B--2---:R-:W-:-:S13]  /*07d0*/  ISETP.GT.AND P0, PT, R5, R0, PT ;  /* 0x000000000500720c */ /* 0x004fda0003f04270 */
[----:B------:R-:W-:Y:S05]  /*07e0*/  @!P0 EXIT ;  /* 0x000000000000894d */ /* 0x000fea0003800000 */
[----:B------:R-:W-:Y:S04]  /*07f0*/  STG.E desc[UR6][R2.64], R0 ;  /* 0x0000000002007986 */ /* 0x000fe8000c101906 */
[----:B------:R-:W-:Y:S01]  /*0800*/  STG.E desc[UR6][R2.64+0x4], R5 ;  /* 0x0000040502007986 */ /* 0x000fe2000c101906 */
[----:B------:R-:W-:Y:S05]  /*0810*/  EXIT ;  /* 0x000000000000794d */ /* 0x000fea0003800000 */
.L_x_4:
[----:B------:R-:W-:-:S00]  /*0820*/  BRA `(.L_x_4) ;  /* 0xfffffffc00fc7947 */ /* 0x000fc0000383ffff */
[----:B------:R-:W-:-:S00]  /*0830*/  NOP ;  /* 0x0000000000007918 */ /* 0x000fc00000000000 */
        /* <DEDUP_REMOVED lines=12> */
.L_x_5:


//--------------------- .nv.shared.reserved.0     --------------------------
	.section	.nv.shared.reserved.0,"aw",@nobits
	.weak		__nv_reservedSMEM_offset_0_alias
	.size		__nv_reservedSMEM_offset_0_alias, 0, 64
	.other		__nv_reservedSMEM_offset_0_alias,@"STO_CUDA_RESERVED_SHARED STV_DEFAULT"
__nv_reservedSMEM_offset_0_alias:
	.zero		0
	.zero		64


//--------------------- .nv.constant0._Z6insertPii --------------------------
	.section	.nv.constant0._Z6insertPii,"a",@progbits
	.sectionflags	@""
	.align	4
.nv.constant0._Z6insertPii:
	.zero		908


//--------------------- SYMBOLS --------------------------

	.type		.nv.reservedSmem.offset0,@object
	.size		.nv.reservedSmem.offset0,0x4
